//
// Generated by NVIDIA NVVM Compiler
//
// Compiler Build ID: CL-36424714
// Cuda compilation tools, release 13.0, V13.0.88
// Based on NVVM 20.0.0
//

.version 9.0
.target sm_100
.address_size 64

	// .globl	_Z17kernel_no_backoffii
.global .align 4 .u32 lock_var;
.global .align 4 .u32 counter;
.global .align 4 .f32 sink;

.visible .entry _Z17kernel_no_backoffii(
	.param .u32 _Z17kernel_no_backoffii_param_0,
	.param .u32 _Z17kernel_no_backoffii_param_1
)
{
	.reg .pred 	%p<8>;
	.reg .b32 	%r<25>;
	.reg .b32 	%f<11>;

	ld.param.u32 	%r9, [_Z17kernel_no_backoffii_param_0];
	ld.param.u32 	%r10, [_Z17kernel_no_backoffii_param_1];
	setp.lt.s32 	%p1, %r9, 1;
	@%p1 bra 	$L__BB0_10;
	mov.u32 	%r11, %tid.x;
	cvt.rn.f32.u32 	%f4, %r11;
	mov.u32 	%r12, %ctaid.x;
	cvt.rn.f32.u32 	%f5, %r12;
	add.f32 	%f1, %f4, %f5;
	setp.gt.s32 	%p2, %r10, 0;
	@%p2 bra 	$L__BB0_5;
	mov.b32 	%r24, 0;
$L__BB0_3:
	atom.relaxed.global.cas.b32 	%r14, [lock_var], 0, 1;
	setp.ne.s32 	%p3, %r14, 0;
	@%p3 bra 	$L__BB0_3;
	ld.global.u32 	%r15, [counter];
	add.s32 	%r16, %r15, 1;
	st.global.u32 	[counter], %r16;
	cvt.rn.f32.s32 	%f6, %r16;
	add.f32 	%f7, %f1, %f6;
	st.volatile.global.f32 	[sink], %f7;
	membar.gl;
	atom.global.exch.b32 	%r17, [lock_var], 0;
	add.s32 	%r24, %r24, 1;
	setp.ne.s32 	%p4, %r24, %r9;
	@%p4 bra 	$L__BB0_3;
	bra.uni 	$L__BB0_10;
$L__BB0_5:
	neg.s32 	%r1, %r10;
	mov.b32 	%r22, 0;
$L__BB0_6:
	atom.relaxed.global.cas.b32 	%r19, [lock_var], 0, 1;
	setp.ne.s32 	%p5, %r19, 0;
	@%p5 bra 	$L__BB0_6;
	ld.global.u32 	%r20, [counter];
	add.s32 	%r3, %r20, 1;
	st.global.u32 	[counter], %r3;
	mov.u32 	%r23, %r1;
	mov.f32 	%f10, %f1;
$L__BB0_8:
	.pragma "nounroll";
	fma.rn.f32 	%f10, %f10, 0f3F800008, 0f3F7FFFEF;
	add.s32 	%r23, %r23, 1;
	setp.ne.s32 	%p6, %r23, 0;
	@%p6 bra 	$L__BB0_8;
	cvt.rn.f32.s32 	%f8, %r3;
	add.f32 	%f9, %f10, %f8;
	st.volatile.global.f32 	[sink], %f9;
	membar.gl;
	atom.global.exch.b32 	%r21, [lock_var], 0;
	add.s32 	%r22, %r22, 1;
	setp.eq.s32 	%p7, %r22, %r9;
	@%p7 bra 	$L__BB0_10;
	bra.uni 	$L__BB0_6;
$L__BB0_10:
	ret;

}


// ===== COMPILED SASS (sm_100) =====

	.target	sm_100

	.elftype	@"ET_EXEC"


//--------------------- .note.nv.tkinfo           --------------------------
	.section	.note.nv.tkinfo,"",@"SHT_NOTE"
	.sectionflags	@"SHF_NOTE_NV_TKINFO"
	.tkinfo
        /*0018*/ 	.word	0x00000002
        /*0030*/ 	.string	""
        /*0030*/ 	.string	"ptxas"
        /*0030*/ 	.string	"Cuda compilation tools, release 13.0, V13.0.88"
        /*0030*/ 	.string	"Build cuda_13.0.r13.0/compiler.36424714_0"
        /*0030*/ 	.string	"-arch sm_100 -m 64 "



//--------------------- .note.nv.cuinfo           --------------------------
	.section	.note.nv.cuinfo,"",@"SHT_NOTE"
	.sectionflags	@"SHF_NOTE_NV_CUINFO"
        /*0018*/ 	.short	0x0002
        /*001a*/ 	.short	0x0064
        /*001c*/ 	.short	0x0082
	.zero		2


//--------------------- .nv.info                  --------------------------
	.section	.nv.info,"",@"SHT_CUDA_INFO"
	.align	4


	//----- nvinfo : EIATTR_REGCOUNT
	.align		4
        /*0000*/ 	.byte	0x04, 0x2f
        /*0002*/ 	.short	(.L_4 - .L_3)
	.align		4
.L_3:
        /*0004*/ 	.word	index@(_Z17kernel_no_backoffii)
        /*0008*/ 	.word	0x00000010


	//----- nvinfo : EIATTR_FRAME_SIZE
	.align		4
.L_4:
        /*000c*/ 	.byte	0x04, 0x11
        /*000e*/ 	.short	(.L_6 - .L_5)
	.align		4
.L_5:
        /*0010*/ 	.word	index@(_Z17kernel_no_backoffii)
        /*0014*/ 	.word	0x00000000


	//----- nvinfo : EIATTR_MIN_STACK_SIZE
	.align		4
.L_6:
        /*0018*/ 	.byte	0x04, 0x12
        /*001a*/ 	.short	(.L_8 - .L_7)
	.align		4
.L_7:
        /*001c*/ 	.word	index@(_Z17kernel_no_backoffii)
        /*0020*/ 	.word	0x00000000
.L_8:


//--------------------- .nv.compat                --------------------------
	.section	.nv.compat,"",@"SHT_CUDA_COMPAT_INFO"
	.align	4
        /*0000*/ 	.byte	0x02, 0x09, 0x00, 0x00, 0x02, 0x02, 0x01, 0x00, 0x02, 0x05, 0x05, 0x00, 0x03, 0x07, 0x01, 0x01
        /*0010*/ 	.byte	0x02, 0x03, 0x00, 0x00, 0x02, 0x06, 0x01, 0x00, 0x04, 0x0b, 0x08, 0x00, 0x09, 0x00, 0x00, 0x00
        /*0020*/ 	.byte	0x00, 0x00, 0x00, 0x00


//--------------------- .nv.info._Z17kernel_no_backoffii --------------------------
	.section	.nv.info._Z17kernel_no_backoffii,"",@"SHT_CUDA_INFO"
	.sectionflags	@""
	.align	4


	//----- nvinfo : EIATTR_CUDA_API_VERSION
	.align		4
        /*0000*/ 	.byte	0x04, 0x37
        /*0002*/ 	.short	(.L_10 - .L_9)
.L_9:
        /*0004*/ 	.word	0x00000082


	//----- nvinfo : EIATTR_KPARAM_INFO
	.align		4
.L_10:
        /*0008*/ 	.byte	0x04, 0x17
        /*000a*/ 	.short	(.L_12 - .L_11)
.L_11:
        /*000c*/ 	.word	0x00000000
        /*0010*/ 	.short	0x0001
        /*0012*/ 	.short	0x0004
        /*0014*/ 	.byte	0x00, 0xf0, 0x11, 0x00


	//----- nvinfo : EIATTR_KPARAM_INFO
	.align		4
.L_12:
        /*0018*/ 	.byte	0x04, 0x17
        /*001a*/ 	.short	(.L_14 - .L_13)
.L_13:
        /*001c*/ 	.word	0x00000000
        /*0020*/ 	.short	0x0000
        /*0022*/ 	.short	0x0000
        /*0024*/ 	.byte	0x00, 0xf0, 0x11, 0x00


	//----- nvinfo : EIATTR_SPARSE_MMA_MASK
	.align		4
.L_14:
        /*0028*/ 	.byte	0x03, 0x50
        /*002a*/ 	.short	0x0000


	//----- nvinfo : EIATTR_MAXREG_COUNT
	.align		4
        /*002c*/ 	.byte	0x03, 0x1b
        /*002e*/ 	.short	0x00ff


	//----- nvinfo : EIATTR_MERCURY_ISA_VERSION
	.align		4
        /*0030*/ 	.byte	0x03, 0x5f
        /*0032*/ 	.short	0x0101


	//----- nvinfo : EIATTR_VRC_CTA_INIT_COUNT
	.align		4
        /*0034*/ 	.byte	0x02, 0x4a
	.zero		1
	.zero		1


	//----- nvinfo : EIATTR_EXIT_INSTR_OFFSETS
	.align		4
        /*0038*/ 	.byte	0x04, 0x1c
        /*003a*/ 	.short	(.L_16 - .L_15)


	//   ....[0]....
.L_15:
        /*003c*/ 	.word	0x00000030


	//   ....[1]....
        /*0040*/ 	.word	0x00000280


	//   ....[2]....
        /*0044*/ 	.word	0x000004d0


	//----- nvinfo : EIATTR_CRS_STACK_SIZE
	.align		4
.L_16:
        /*0048*/ 	.byte	0x04, 0x1e
        /*004a*/ 	.short	(.L_18 - .L_17)
.L_17:
        /*004c*/ 	.word	0x00000000


	//----- nvinfo : EIATTR_CBANK_PARAM_SIZE
	.align		4
.L_18:
        /*0050*/ 	.byte	0x03, 0x19
        /*0052*/ 	.short	0x0008


	//----- nvinfo : EIATTR_PARAM_CBANK
	.align		4
        /*0054*/ 	.byte	0x04, 0x0a
        /*0056*/ 	.short	(.L_20 - .L_19)
	.align		4
.L_19:
        /*0058*/ 	.word	index@(.nv.constant0._Z17kernel_no_backoffii)
        /*005c*/ 	.short	0x0380
        /*005e*/ 	.short	0x0008


	//----- nvinfo : EIATTR_SW_WAR
	.align		4
.L_20:
        /*0060*/ 	.byte	0x04, 0x36
        /*0062*/ 	.short	(.L_22 - .L_21)
.L_21:
        /*0064*/ 	.word	0x00000008
.L_22:


//--------------------- .nv.callgraph             --------------------------
	.section	.nv.callgraph,"",@"SHT_CUDA_CALLGRAPH"
	.align	4
	.sectionentsize	8
	.align		4
        /*0000*/ 	.word	0x00000000
	.align		4
        /*0004*/ 	.word	0xffffffff
	.align		4
        /*0008*/ 	.word	0x00000000
	.align		4
        /*000c*/ 	.word	0xfffffffe
	.align		4
        /*0010*/ 	.word	0x00000000
	.align		4
        /*0014*/ 	.word	0xfffffffd
	.align		4
        /*0018*/ 	.word	0x00000000
	.align		4
        /*001c*/ 	.word	0xfffffffc


//--------------------- .nv.constant4             --------------------------
	.section	.nv.constant4,"a",@progbits
	.align	8
	.align		8
.nv.constant4:
        /*0000*/ 	.dword	lock_var
	.align		8
        /*0008*/ 	.dword	counter
	.align		8
        /*0010*/ 	.dword	sink


//--------------------- .text._Z17kernel_no_backoffii --------------------------
	.section	.text._Z17kernel_no_backoffii,"ax",@progbits
	.align	128
        .global         _Z17kernel_no_backoffii
        .type           _Z17kernel_no_backoffii,@function
        .size           _Z17kernel_no_backoffii,(.L_x_10 - _Z17kernel_no_backoffii)
        .other          _Z17kernel_no_backoffii,@"STO_CUDA_ENTRY STV_DEFAULT"
_Z17kernel_no_backoffii:
.text._Z17kernel_no_backoffii:
[----:B------:R-:W-:Y:S08]  /*0000*/  LDC R1, c[0x0][0x37c] ;  /* 0x0000df00ff017b82 */ /* 0x000ff00000000800 */
[----:B------:R-:W0:Y:S02]  /*0010*/  LDC R0, c[0x0][0x380] ;  /* 0x0000e000ff007b82 */ /* 0x000e240000000800 */
[----:B0-----:R-:W-:-:S13]  /*0020*/  ISETP.GE.AND P0, PT, R0, 0x1, PT ;  /* 0x000000010000780c */ /* 0x001fda0003f06270 */
[----:B------:R-:W-:Y:S05]  /*0030*/  @!P0 EXIT ;  /* 0x000000000000894d */ /* 0x000fea0003800000 */
[----:B------:R-:W0:Y:S01]  /*0040*/  S2R R0, SR_TID.X ;  /* 0x0000000000007919 */ /* 0x000e220000002100 */
[----:B------:R-:W1:Y:S01]  /*0050*/  S2UR UR5, SR_CTAID.X ;  /* 0x00000000000579c3 */ /* 0x000e620000002500 */
[----:B------:R-:W2:Y:S01]  /*0060*/  LDCU UR4, c[0x0][0x384] ;  /* 0x00007080ff0477ac */ /* 0x000ea20008000800 */
[----:B------:R-:W3:Y:S01]  /*0070*/  LDCU.64 UR6, c[0x0][0x358] ;  /* 0x00006b00ff0677ac */ /* 0x000ee20008000a00 */
[----:B--2---:R-:W-:Y:S01]  /*0080*/  UISETP.GT.AND UP0, UPT, UR4, URZ, UPT ;  /* 0x000000ff0400728c */ /* 0x004fe2000bf04270 */
[----:B-1----:R-:W-:Y:S02]  /*0090*/  I2FP.F32.U32 R3, UR5 ;  /* 0x0000000500037c45 */ /* 0x002fe40008201000 */
[----:B0-----:R-:W-:-:S05]  /*00a0*/  I2FP.F32.U32 R0, R0 ;  /* 0x0000000000007245 */ /* 0x001fca0000201000 */
[----:B------:R-:W-:Y:S01]  /*00b0*/  FADD R0, R0, R3 ;  /* 0x0000000300007221 */ /* 0x000fe20000000000 */
[----:B---3--:R-:W-:Y:S06]  /*00c0*/  BRA.U UP0, `(.L_x_0) ;  /* 0x0000000100707547 */ /* 0x008fec000b800000 */
[----:B------:R-:W0:Y:S01]  /*00d0*/  LDC.64 R2, c[0x4][RZ] ;  /* 0x01000000ff027b82 */ /* 0x000e220000000a00 */
[----:B------:R-:W-:Y:S01]  /*00e0*/  IMAD.MOV.U32 R8, RZ, RZ, RZ ;  /* 0x000000ffff087224 */ /* 0x000fe200078e00ff */
[----:B------:R-:W1:Y:S01]  /*00f0*/  LDCU UR4, c[0x0][0x380] ;  /* 0x00007000ff0477ac */ /* 0x000e620008000800 */
[----:B------:R-:W-:-:S07]  /*0100*/  IMAD.MOV.U32 R13, RZ, RZ, 0x1 ;  /* 0x00000001ff0d7424 */ /* 0x000fce00078e00ff */
.L_x_3:
[----:B-----5:R-:W-:Y:S01]  /*0110*/  BSSY B0, `(.L_x_1) ;  /* 0x0000006000007945 */ /* 0x020fe20003800000 */
.L_x_2:
[----:B------:R-:W-:Y:S01]  /*0120*/  HFMA2 R12, -RZ, RZ, 0, 0 ;  /* 0x00000000ff0c7431 */ /* 0x000fe200000001ff */
[----:B------:R-:W-:Y:S05]  /*0130*/  YIELD ;  /* 0x0000000000007946 */ /* 0x000fea0003800000 */
[----:B0-----:R-:W2:Y:S02]  /*0140*/  ATOMG.E.CAS.STRONG.GPU PT, R4, [R2], R12, R13 ;  /* 0x0000000c020473a9 */ /* 0x001ea400001ee10d */
[----:B--2---:R-:W-:-:S13]  /*0150*/  ISETP.NE.AND P0, PT, R4, RZ, PT ;  /* 0x000000ff0400720c */ /* 0x004fda0003f05270 */
[----:B------:R-:W-:Y:S05]  /*0160*/  @P0 BRA `(.L_x_2) ;  /* 0xfffffffc00ec0947 */ /* 0x000fea000383ffff */
[----:B-1----:R-:W-:Y:S05]  /*0170*/  BSYNC B0 ;  /* 0x0000000000007941 */ /* 0x002fea0003800000 */
.L_x_1:
[----:B------:R-:W0:Y:S02]  /*0180*/  LDC.64 R4, c[0x4][0x8] ;  /* 0x01000200ff047b82 */ /* 0x000e240000000a00 */
[----:B0-----:R-:W2:Y:S06]  /*0190*/  LDG.E R9, desc[UR6][R4.64] ;  /* 0x0000000604097981 */ /* 0x001eac000c1e1900 */
[----:B------:R-:W0:Y:S01]  /*01a0*/  LDC.64 R6, c[0x4][0x10] ;  /* 0x01000400ff067b82 */ /* 0x000e220000000a00 */
[----:B--2---:R-:W-:-:S05]  /*01b0*/  VIADD R9, R9, 0x1 ;  /* 0x0000000109097836 */ /* 0x004fca0000000000 */
[----:B------:R-:W-:Y:S01]  /*01c0*/  I2FP.F32.S32 R11, R9 ;  /* 0x00000009000b7245 */ /* 0x000fe20000201400 */
[----:B------:R2:W-:Y:S04]  /*01d0*/  STG.E desc[UR6][R4.64], R9 ;  /* 0x0000000904007986 */ /* 0x0005e8000c101906 */
[----:B------:R-:W-:-:S05]  /*01e0*/  FADD R11, R0, R11 ;  /* 0x0000000b000b7221 */ /* 0x000fca0000000000 */
[----:B0-----:R2:W-:Y:S01]  /*01f0*/  STG.E.STRONG.SYS desc[UR6][R6.64], R11 ;  /* 0x0000000b06007986 */ /* 0x0015e2000c115906 */
[----:B------:R-:W-:Y:S06]  /*0200*/  MEMBAR.SC.GPU ;  /* 0x0000000000007992 */ /* 0x000fec0000002000 */
[----:B------:R-:W-:-:S00]  /*0210*/  ERRBAR ;  /* 0x00000000000079ab */ /* 0x000fc00000000000 */
[----:B------:R-:W-:Y:S06]  /*0220*/  CGAERRBAR ;  /* 0x00000000000075ab */ /* 0x000fec0000000000 */
[----:B------:R-:W-:Y:S01]  /*0230*/  CCTL.IVALL ;  /* 0x00000000ff00798f */ /* 0x000fe20002000000 */
[----:B------:R-:W-:-:S03]  /*0240*/  VIADD R8, R8, 0x1 ;  /* 0x0000000108087836 */ /* 0x000fc60000000000 */
[----:B------:R2:W5:Y:S02]  /*0250*/  ATOMG.E.EXCH.STRONG.GPU PT, RZ, desc[UR6][R2.64], RZ ;  /* 0x800000ff02ff79a8 */ /* 0x000564000c1ef106 */
[----:B------:R-:W-:-:S13]  /*0260*/  ISETP.NE.AND P0, PT, R8, UR4, PT ;  /* 0x0000000408007c0c */ /* 0x000fda000bf05270 */
[----:B--2---:R-:W-:Y:S05]  /*0270*/  @P0 BRA `(.L_x_3) ;  /* 0xfffffffc00a40947 */ /* 0x004fea000383ffff */
[----:B------:R-:W-:Y:S05]  /*0280*/  EXIT ;  /* 0x000000000000794d */ /* 0x000fea0003800000 */
.L_x_0:
[----:B------:R-:W-:Y:S01]  /*0290*/  HFMA2 R6, -RZ, RZ, 0, 0 ;  /* 0x00000000ff067431 */ /* 0x000fe200000001ff */
[----:B------:R-:W-:-:S12]  /*02a0*/  UIADD3 UR4, UPT, UPT, -UR4, URZ, URZ ;  /* 0x000000ff04047290 */ /* 0x000fd8000fffe1ff */
.L_x_8:
[----:B-----5:R-:W-:Y:S01]  /*02b0*/  BSSY B0, `(.L_x_4) ;  /* 0x0000008000007945 */ /* 0x020fe20003800000 */
.L_x_5:
[----:B------:R-:W0:Y:S01]  /*02c0*/  LDC.64 R2, c[0x4][RZ] ;  /* 0x01000000ff027b82 */ /* 0x000e220000000a00 */
[----:B------:R-:W-:Y:S01]  /*02d0*/  IMAD.MOV.U32 R4, RZ, RZ, RZ ;  /* 0x000000ffff047224 */ /* 0x000fe200078e00ff */
[----:B------:R-:W-:Y:S05]  /*02e0*/  YIELD ;  /* 0x0000000000007946 */ /* 0x000fea0003800000 */
[----:B------:R-:W-:-:S05]  /*02f0*/  IMAD.MOV.U32 R5, RZ, RZ, 0x1 ;  /* 0x00000001ff057424 */ /* 0x000fca00078e00ff */
[----:B0-----:R-:W2:Y:S02]  /*0300*/  ATOMG.E.CAS.STRONG.GPU PT, R4, [R2], R4, R5 ;  /* 0x00000004020473a9 */ /* 0x001ea400001ee105 */
[----:B--2---:R-:W-:-:S13]  /*0310*/  ISETP.NE.AND P0, PT, R4, RZ, PT ;  /* 0x000000ff0400720c */ /* 0x004fda0003f05270 */
[----:B------:R-:W-:Y:S05]  /*0320*/  @P0 BRA `(.L_x_5) ;  /* 0xfffffffc00e40947 */ /* 0x000fea000383ffff */
[----:B------:R-:W-:Y:S05]  /*0330*/  BSYNC B0 ;  /* 0x0000000000007941 */ /* 0x000fea0003800000 */
.L_x_4:
[----:B------:R-:W0:Y:S02]  /*0340*/  LDC.64 R4, c[0x4][0x8] ;  /* 0x01000200ff047b82 */ /* 0x000e240000000a00 */
[----:B0-----:R-:W2:Y:S01]  /*0350*/  LDG.E R7, desc[UR6][R4.64] ;  /* 0x0000000604077981 */ /* 0x001ea2000c1e1900 */
[----:B------:R-:W-:Y:S01]  /*0360*/  HFMA2 R10, -RZ, RZ, 1.875, 4.76837158203125e-07 ;  /* 0x3f800008ff0a7431 */ /* 0x000fe200000001ff */
[----:B------:R-:W-:Y:S01]  /*0370*/  BSSY.RECONVERGENT B0, `(.L_x_6) ;  /* 0x0000009000007945 */ /* 0x000fe20003800200 */
[----:B------:R-:W-:Y:S02]  /*0380*/  IMAD.U32 R8, RZ, RZ, UR4 ;  /* 0x00000004ff087e24 */ /* 0x000fe4000f8e00ff */
[----:B------:R-:W-:Y:S01]  /*0390*/  IMAD.MOV.U32 R9, RZ, RZ, R0 ;  /* 0x000000ffff097224 */ /* 0x000fe200078e0000 */
[----:B--2---:R-:W-:-:S05]  /*03a0*/  IADD3 R7, PT, PT, R7, 0x1, RZ ;  /* 0x0000000107077810 */ /* 0x004fca0007ffe0ff */
[----:B------:R0:W-:Y:S02]  /*03b0*/  STG.E desc[UR6][R4.64], R7 ;  /* 0x0000000704007986 */ /* 0x0001e4000c101906 */
.L_x_7:
[----:B------:R-:W-:Y:S02]  /*03c0*/  VIADD R8, R8, 0x1 ;  /* 0x0000000108087836 */ /* 0x000fe40000000000 */
[----:B------:R-:W-:-:S03]  /*03d0*/  FFMA R9, R9, R10, 0.99999898672103881836 ;  /* 0x3f7fffef09097423 */ /* 0x000fc6000000000a */
[----:B------:R-:W-:-:S13]  /*03e0*/  ISETP.NE.AND P0, PT, R8, RZ, PT ;  /* 0x000000ff0800720c */ /* 0x000fda0003f05270 */
[----:B------:R-:W-:Y:S05]  /*03f0*/  @P0 BRA `(.L_x_7) ;  /* 0xfffffffc00f00947 */ /* 0x000fea000383ffff */
[----:B------:R-:W-:Y:S05]  /*0400*/  BSYNC.RECONVERGENT B0 ;  /* 0x0000000000007941 */ /* 0x000fea0003800200 */
.L_x_6:
[----:B0-----:R-:W0:Y:S01]  /*0410*/  LDC.64 R4, c[0x4][0x10] ;  /* 0x01000400ff047b82 */ /* 0x001e220000000a00 */
[----:B------:R-:W-:-:S05]  /*0420*/  I2FP.F32.S32 R8, R7 ;  /* 0x0000000700087245 */ /* 0x000fca0000201400 */
[----:B------:R-:W-:-:S05]  /*0430*/  FADD R7, R9, R8 ;  /* 0x0000000809077221 */ /* 0x000fca0000000000 */
[----:B0-----:R0:W-:Y:S01]  /*0440*/  STG.E.STRONG.SYS desc[UR6][R4.64], R7 ;  /* 0x0000000704007986 */ /* 0x0011e2000c115906 */
[----:B------:R-:W-:Y:S06]  /*0450*/  MEMBAR.SC.GPU ;  /* 0x0000000000007992 */ /* 0x000fec0000002000 */
[----:B------:R-:W-:-:S00]  /*0460*/  ERRBAR ;  /* 0x00000000000079ab */ /* 0x000fc00000000000 */
[----:B------:R-:W-:Y:S06]  /*0470*/  CGAERRBAR ;  /* 0x00000000000075ab */ /* 0x000fec0000000000 */
[----:B------:R-:W-:Y:S01]  /*0480*/  CCTL.IVALL ;  /* 0x00000000ff00798f */ /* 0x000fe20002000000 */
[----:B------:R-:W1:Y:S01]  /*0490*/  LDCU UR5, c[0x0][0x380] ;  /* 0x00007000ff0577ac */ /* 0x000e620008000800 */
[----:B------:R-:W-:Y:S02]  /*04a0*/  IADD3 R6, PT, PT, R6, 0x1, RZ ;  /* 0x0000000106067810 */ /* 0x000fe40007ffe0ff */
[----:B------:R0:W5:Y:S02]  /*04b0*/  ATOMG.E.EXCH.STRONG.GPU PT, RZ, desc[UR6][R2.64], RZ ;  /* 0x800000ff02ff79a8 */ /* 0x000164000c1ef106 */
[----:B-1----:R-:W-:-:S13]  /*04c0*/  ISETP.NE.AND P0, PT, R6, UR5, PT ;  /* 0x0000000506007c0c */ /* 0x002fda000bf05270 */
[----:B0-----:R-:W-:Y:S05]  /*04d0*/  @!P0 EXIT ;  /* 0x000000000000894d */ /* 0x001fea0003800000 */
[----:B------:R-:W-:Y:S05]  /*04e0*/  BRA `(.L_x_8) ;  /* 0xfffffffc00707947 */ /* 0x000fea000383ffff */
.L_x_9:
[----:B------:R-:W-:-:S00]  /*04f0*/  BRA `(.L_x_9) ;  /* 0xfffffffc00fc7947 */ /* 0x000fc0000383ffff */
[----:B------:R-:W-:-:S00]  /*0500*/  NOP ;  /* 0x0000000000007918 */ /* 0x000fc00000000000 */
[----:B------:R-:W-:-:S00]  /*0510*/  NOP ;  /* 0x0000000000007918 */ /* 0x000fc00000000000 */
[----:B------:R-:W-:-:S00]  /*0520*/  NOP ;  /* 0x0000000000007918 */ /* 0x000fc00000000000 */
[----:B------:R-:W-:-:S00]  /*0530*/  NOP ;  /* 0x0000000000007918 */ /* 0x000fc00000000000 */
[----:B------:R-:W-:-:S00]  /*0540*/  NOP ;  /* 0x0000000000007918 */ /* 0x000fc00000000000 */
[----:B------:R-:W-:-:S00]  /*0550*/  NOP ;  /* 0x0000000000007918 */ /* 0x000fc00000000000 */
[----:B------:R-:W-:-:S00]  /*0560*/  NOP ;  /* 0x0000000000007918 */ /* 0x000fc00000000000 */
[----:B------:R-:W-:-:S00]  /*0570*/  NOP ;  /* 0x0000000000007918 */ /* 0x000fc00000000000 */
.L_x_10:


//--------------------- .nv.shared.reserved.0     --------------------------
	.section	.nv.shared.reserved.0,"aw",@nobits
	.weak		__nv_reservedSMEM_offset_0_alias
	.size		__nv_reservedSMEM_offset_0_alias, 0, 64
	.other		__nv_reservedSMEM_offset_0_alias,@"STO_CUDA_RESERVED_SHARED STV_DEFAULT"
__nv_reservedSMEM_offset_0_alias:
	.zero		0
	.zero		64


//--------------------- .nv.global                --------------------------
	.section	.nv.global,"aw",@nobits
	.align	4
.nv.global:
	.type		sink,@object
	.size		sink,(lock_var - sink)
sink:
	.zero		4
	.type		lock_var,@object
	.size		lock_var,(counter - lock_var)
lock_var:
	.zero		4
	.type		counter,@object
	.size		counter,(.L_1 - counter)
counter:
	.zero		4
.L_1:


//--------------------- .nv.constant0._Z17kernel_no_backoffii --------------------------
	.section	.nv.constant0._Z17kernel_no_backoffii,"a",@progbits
	.sectionflags	@""
	.align	4
.nv.constant0._Z17kernel_no_backoffii:
	.zero		904


//--------------------- SYMBOLS --------------------------

	.type		.nv.reservedSmem.offset0,@object
	.size		.nv.reservedSmem.offset0,0x4
